	.headerflags	@"EF_CUDA_TEXMODE_UNIFIED EF_CUDA_64BIT_ADDRESS EF_CUDA_ACCELERATORS EF_CUDA_SM90 EF_CUDA_VIRTUAL_SM(EF_CUDA_SM90)"
	.elftype	@"ET_EXEC"


//--------------------- .nv.info                  --------------------------
	.section	.nv.info,"",@"SHT_CUDA_INFO"
	.align	4


	//----- nvinfo : EIATTR_REGCOUNT
	.align		4
        /*0000*/ 	.byte	0x04, 0x2f
        /*0002*/ 	.short	(.L_3 - .L_2)
	.align		4
.L_2:
        /*0004*/ 	.word	index@(triton_poi_fused__native_batch_norm_legit_no_training_cat_relu_12)
        /*0008*/ 	.word	0x0000001e


	//----- nvinfo : EIATTR_MIN_STACK_SIZE
	.align		4
.L_3:
        /*000c*/ 	.byte	0x04, 0x12
        /*000e*/ 	.short	(.L_5 - .L_4)
	.align		4
.L_4:
        /*0010*/ 	.word	index@(triton_poi_fused__native_batch_norm_legit_no_training_cat_relu_12)
        /*0014*/ 	.word	0x00000000


	//----- nvinfo : EIATTR_FRAME_SIZE
	.align		4
.L_5:
        /*0018*/ 	.byte	0x04, 0x11
        /*001a*/ 	.short	(.L_7 - .L_6)
	.align		4
.L_6:
        /*001c*/ 	.word	index@(triton_poi_fused__native_batch_norm_legit_no_training_cat_relu_12)
        /*0020*/ 	.word	0x00000000


	//----- nvinfo : EIATTR_MIN_STACK_SIZE
	.align		4
.L_7:
        /*0024*/ 	.byte	0x04, 0x12
        /*0026*/ 	.short	(.L_9 - .L_8)
	.align		4
.L_8:
        /*0028*/ 	.word	index@(triton_poi_fused__native_batch_norm_legit_no_training_cat_relu_12)
        /*002c*/ 	.word	0x00000000
.L_9:


//--------------------- .nv.info.triton_poi_fused__native_batch_norm_legit_no_training_cat_relu_12 --------------------------
	.section	.nv.info.triton_poi_fused__native_batch_norm_legit_no_training_cat_relu_12,"",@"SHT_CUDA_INFO"
	.sectionflags	@""
	.align	4


	//----- nvinfo : EIATTR_CUDA_API_VERSION
	.align		4
        /*0000*/ 	.byte	0x04, 0x37
        /*0002*/ 	.short	(.L_11 - .L_10)
.L_10:
        /*0004*/ 	.word	0x0000007c


	//----- nvinfo : EIATTR_KPARAM_INFO
	.align		4
.L_11:
        /*0008*/ 	.byte	0x04, 0x17
        /*000a*/ 	.short	(.L_13 - .L_12)
.L_12:
        /*000c*/ 	.word	0x00000000
        /*0010*/ 	.short	0x0009
        /*0012*/ 	.short	0x0048
        /*0014*/ 	.byte	0x00, 0xf0, 0x11, 0x00


	//----- nvinfo : EIATTR_KPARAM_INFO
	.align		4
.L_13:
        /*0018*/ 	.byte	0x04, 0x17
        /*001a*/ 	.short	(.L_15 - .L_14)
.L_14:
        /*001c*/ 	.word	0x00000000
        /*0020*/ 	.short	0x0008
        /*0022*/ 	.short	0x0040
        /*0024*/ 	.byte	0x00, 0xf4, 0x21, 0x00


	//----- nvinfo : EIATTR_KPARAM_INFO
	.align		4
.L_15:
        /*0028*/ 	.byte	0x04, 0x17
        /*002a*/ 	.short	(.L_17 - .L_16)
.L_16:
        /*002c*/ 	.word	0x00000000
        /*0030*/ 	.short	0x0007
        /*0032*/ 	.short	0x0038
        /*0034*/ 	.byte	0x00, 0xf4, 0x21, 0x00


	//----- nvinfo : EIATTR_KPARAM_INFO
	.align		4
.L_17:
        /*0038*/ 	.byte	0x04, 0x17
        /*003a*/ 	.short	(.L_19 - .L_18)
.L_18:
        /*003c*/ 	.word	0x00000000
        /*0040*/ 	.short	0x0006
        /*0042*/ 	.short	0x0030
        /*0044*/ 	.byte	0x00, 0xf4, 0x21, 0x00


	//----- nvinfo : EIATTR_KPARAM_INFO
	.align		4
.L_19:
        /*0048*/ 	.byte	0x04, 0x17
        /*004a*/ 	.short	(.L_21 - .L_20)
.L_20:
        /*004c*/ 	.word	0x00000000
        /*0050*/ 	.short	0x0005
        /*0052*/ 	.short	0x0028
        /*0054*/ 	.byte	0x00, 0xf4, 0x21, 0x00


	//----- nvinfo : EIATTR_KPARAM_INFO
	.align		4
.L_21:
        /*0058*/ 	.byte	0x04, 0x17
        /*005a*/ 	.short	(.L_23 - .L_22)
.L_22:
        /*005c*/ 	.word	0x00000000
        /*0060*/ 	.short	0x0004
        /*0062*/ 	.short	0x0020
        /*0064*/ 	.byte	0x00, 0xf4, 0x21, 0x00


	//----- nvinfo : EIATTR_KPARAM_INFO
	.align		4
.L_23:
        /*0068*/ 	.byte	0x04, 0x17
        /*006a*/ 	.short	(.L_25 - .L_24)
.L_24:
        /*006c*/ 	.word	0x00000000
        /*0070*/ 	.short	0x0003
        /*0072*/ 	.short	0x0018
        /*0074*/ 	.byte	0x00, 0xf4, 0x21, 0x00


	//----- nvinfo : EIATTR_KPARAM_INFO
	.align		4
.L_25:
        /*0078*/ 	.byte	0x04, 0x17
        /*007a*/ 	.short	(.L_27 - .L_26)
.L_26:
        /*007c*/ 	.word	0x00000000
        /*0080*/ 	.short	0x0002
        /*0082*/ 	.short	0x0010
        /*0084*/ 	.byte	0x00, 0xf4, 0x21, 0x00


	//----- nvinfo : EIATTR_KPARAM_INFO
	.align		4
.L_27:
        /*0088*/ 	.byte	0x04, 0x17
        /*008a*/ 	.short	(.L_29 - .L_28)
.L_28:
        /*008c*/ 	.word	0x00000000
        /*0090*/ 	.short	0x0001
        /*0092*/ 	.short	0x0008
        /*0094*/ 	.byte	0x00, 0xf4, 0x21, 0x00


	//----- nvinfo : EIATTR_KPARAM_INFO
	.align		4
.L_29:
        /*0098*/ 	.byte	0x04, 0x17
        /*009a*/ 	.short	(.L_31 - .L_30)
.L_30:
        /*009c*/ 	.word	0x00000000
        /*00a0*/ 	.short	0x0000
        /*00a2*/ 	.short	0x0000
        /*00a4*/ 	.byte	0x00, 0xf4, 0x21, 0x00


	//----- nvinfo : EIATTR_SPARSE_MMA_MASK
	.align		4
.L_31:
        /*00a8*/ 	.byte	0x03, 0x50
        /*00aa*/ 	.short	0x0000


	//----- nvinfo : EIATTR_MAXREG_COUNT
	.align		4
        /*00ac*/ 	.byte	0x03, 0x1b
        /*00ae*/ 	.short	0x00ff


	//----- nvinfo : EIATTR_EXIT_INSTR_OFFSETS
	.align		4
        /*00b0*/ 	.byte	0x04, 0x1c
        /*00b2*/ 	.short	(.L_33 - .L_32)


	//   ....[0]....
.L_32:
        /*00b4*/ 	.word	0x00000820


	//----- nvinfo : EIATTR_REQNTID
	.align		4
.L_33:
        /*00b8*/ 	.byte	0x04, 0x10
        /*00ba*/ 	.short	(.L_35 - .L_34)
.L_34:
        /*00bc*/ 	.word	0x00000080
        /*00c0*/ 	.word	0x00000001
        /*00c4*/ 	.word	0x00000001


	//----- nvinfo : EIATTR_CBANK_PARAM_SIZE
	.align		4
.L_35:
        /*00c8*/ 	.byte	0x03, 0x19
        /*00ca*/ 	.short	0x004c


	//----- nvinfo : EIATTR_PARAM_CBANK
	.align		4
        /*00cc*/ 	.byte	0x04, 0x0a
        /*00ce*/ 	.short	(.L_37 - .L_36)
	.align		4
.L_36:
        /*00d0*/ 	.word	index@(.nv.constant0.triton_poi_fused__native_batch_norm_legit_no_training_cat_relu_12)
        /*00d4*/ 	.short	0x0210
        /*00d6*/ 	.short	0x004c


	//----- nvinfo : EIATTR_SW_WAR
	.align		4
.L_37:
        /*00d8*/ 	.byte	0x04, 0x36
        /*00da*/ 	.short	(.L_39 - .L_38)
.L_38:
        /*00dc*/ 	.word	0x00000008
.L_39:


//--------------------- .nv.callgraph             --------------------------
	.section	.nv.callgraph,"",@"SHT_CUDA_CALLGRAPH"
	.align	4
	.sectionentsize	8
	.align		4
        /*0000*/ 	.word	0x00000000
	.align		4
        /*0004*/ 	.word	0xffffffff
	.align		4
        /*0008*/ 	.word	0x00000000
	.align		4
        /*000c*/ 	.word	0xfffffffe
	.align		4
        /*0010*/ 	.word	0x00000000
	.align		4
        /*0014*/ 	.word	0xfffffffd
	.align		4
        /*0018*/ 	.word	0x00000000
	.align		4
        /*001c*/ 	.word	0xfffffffc


//--------------------- .nv.constant4             --------------------------
	.section	.nv.constant4,"a",@progbits
	.align	8
	.align		8
.nv.constant4:
        /*0000*/ 	.dword	_$_str
	.align		8
        /*0008*/ 	.dword	_$_str_$_2


//--------------------- .text.triton_poi_fused__native_batch_norm_legit_no_training_cat_relu_12 --------------------------
	.section	.text.triton_poi_fused__native_batch_norm_legit_no_training_cat_relu_12,"ax",@progbits
	.align	128
        .global         triton_poi_fused__native_batch_norm_legit_no_training_cat_relu_12
        .type           triton_poi_fused__native_batch_norm_legit_no_training_cat_relu_12,@function
        .size           triton_poi_fused__native_batch_norm_legit_no_training_cat_relu_12,(.L_x_1 - triton_poi_fused__native_batch_norm_legit_no_training_cat_relu_12)
        .other          triton_poi_fused__native_batch_norm_legit_no_training_cat_relu_12,@"STO_CUDA_ENTRY STV_DEFAULT"
triton_poi_fused__native_batch_norm_legit_no_training_cat_relu_12:
.text.triton_poi_fused__native_batch_norm_legit_no_training_cat_relu_12:
[----:B------:R-:W-:Y:S01]  /*0000*/  LDC R1, c[0x0][0x28] ;  /* 0x00000a00ff017b82 */ /* 0x000fe20000000800 */
[----:B------:R-:W1:Y:S07]  /*0010*/  S2R R0, SR_TID.X ;  /* 0x0000000000007919 */ /* 0x000e6e0000002100 */
[----:B------:R-:W2:Y:S01]  /*0020*/  LDC.64 R10, c[0x0][0x220] ;  /* 0x00008800ff0a7b82 */ /* 0x000ea20000000a00 */
[----:B------:R-:W-:Y:S01]  /*0030*/  ULDC.64 UR4, c[0x0][0x208] ;  /* 0x0000820000047ab9 */ /* 0x000fe20000000a00 */
[----:B------:R-:W3:Y:S06]  /*0040*/  S2R R5, SR_CTAID.X ;  /* 0x0000000000057919 */ /* 0x000eec0000002500 */
[----:B------:R-:W4:Y:S01]  /*0050*/  LDC.64 R8, c[0x0][0x230] ;  /* 0x00008c00ff087b82 */ /* 0x000f220000000a00 */
[----:B------:R-:W-:-:S07]  /*0060*/  CS2R R6, SRZ ;  /* 0x0000000000067805 */ /* 0x000fce000001ff00 */
[----:B------:R-:W5:Y:S08]  /*0070*/  LDC.64 R24, c[0x0][0x210] ;  /* 0x00008400ff187b82 */ /* 0x000f700000000a00 */
[----:B------:R-:W2:Y:S01]  /*0080*/  LDC.64 R26, c[0x0][0x218] ;  /* 0x00008600ff1a7b82 */ /* 0x000ea20000000a00 */
[----:B-1----:R-:W-:-:S05]  /*0090*/  IMAD.SHL.U32 R0, R0, 0x2, RZ ;  /* 0x0000000200007824 */ /* 0x002fca00078e00ff */
[----:B------:R-:W-:-:S05]  /*00a0*/  LOP3.LUT R0, R0, 0xfe, RZ, 0xc0, !PT ;  /* 0x000000fe00007812 */ /* 0x000fca00078ec0ff */
[----:B---3--:R-:W-:Y:S01]  /*00b0*/  IMAD R0, R5, 0x100, R0 ;  /* 0x0000010005007824 */ /* 0x008fe200078e0200 */
[----:B------:R-:W-:-:S04]  /*00c0*/  SHF.R.S32.HI R5, RZ, 0x17, R5 ;  /* 0x00000017ff057819 */ /* 0x000fc80000011405 */
[----:B------:R-:W-:Y:S02]  /*00d0*/  SHF.R.S32.HI R3, RZ, 0x1f, R0 ;  /* 0x0000001fff037819 */ /* 0x000fe40000011400 */
[----:B------:R-:W-:Y:S02]  /*00e0*/  SGXT R5, R5, 0x1 ;  /* 0x000000010505781a */ /* 0x000fe40000000200 */
[-C--:B------:R-:W-:Y:S02]  /*00f0*/  LEA.HI R3, R3, R0.reuse, RZ, 0x6 ;  /* 0x0000000003037211 */ /* 0x080fe400078f30ff */
[----:B------:R-:W-:Y:S02]  /*0100*/  LEA.HI R5, R5, R0, RZ, 0xa ;  /* 0x0000000005057211 */ /* 0x000fe400078f50ff */
[----:B------:R-:W-:Y:S02]  /*0110*/  SHF.R.S32.HI R15, RZ, 0x6, R3 ;  /* 0x00000006ff0f7819 */ /* 0x000fe40000011403 */
[----:B------:R-:W-:-:S02]  /*0120*/  LOP3.LUT R3, R3, 0xffffffc0, RZ, 0xc0, !PT ;  /* 0xffffffc003037812 */ /* 0x000fc400078ec0ff */
[----:B------:R-:W-:Y:S02]  /*0130*/  LEA.HI R2, R15, R15, RZ, 0x4 ;  /* 0x0000000f0f027211 */ /* 0x000fe400078f20ff */
[----:B------:R-:W-:Y:S01]  /*0140*/  LOP3.LUT R5, R5, 0xfffffc00, RZ, 0xc0, !PT ;  /* 0xfffffc0005057812 */ /* 0x000fe200078ec0ff */
[----:B------:R-:W-:Y:S01]  /*0150*/  IMAD.IADD R18, R0, 0x1, -R3 ;  /* 0x0000000100127824 */ /* 0x000fe200078e0a03 */
[----:B------:R-:W-:-:S03]  /*0160*/  LOP3.LUT R2, R2, 0x7fffff0, RZ, 0xc0, !PT ;  /* 0x07fffff002027812 */ /* 0x000fc600078ec0ff */
[C---:B------:R-:W-:Y:S01]  /*0170*/  IMAD.IADD R5, R18.reuse, 0x1, R5 ;  /* 0x0000000112057824 */ /* 0x040fe200078e0205 */
[----:B------:R-:W-:Y:S01]  /*0180*/  ISETP.GT.AND P2, PT, R18, 0x2f, PT ;  /* 0x0000002f1200780c */ /* 0x000fe20003f44270 */
[----:B------:R-:W-:-:S04]  /*0190*/  IMAD.IADD R2, R15, 0x1, -R2 ;  /* 0x000000010f027824 */ /* 0x000fc800078e0a02 */
[----:B------:R-:W-:Y:S01]  /*01a0*/  IMAD R14, R2, 0x20, R5 ;  /* 0x00000020020e7824 */ /* 0x000fe200078e0205 */
[----:B------:R-:W-:Y:S02]  /*01b0*/  CS2R R2, SRZ ;  /* 0x0000000000027805 */ /* 0x000fe4000001ff00 */
[----:B------:R-:W-:Y:S01]  /*01c0*/  CS2R R4, SRZ ;  /* 0x0000000000047805 */ /* 0x000fe2000001ff00 */
[C---:B------:R-:W-:Y:S02]  /*01d0*/  VIADD R13, R14.reuse, 0xffffffd0 ;  /* 0xffffffd00e0d7836 */ /* 0x040fe40000000000 */
[----:B------:R-:W-:Y:S02]  /*01e0*/  VIADD R17, R14, 0xffffffe0 ;  /* 0xffffffe00e117836 */ /* 0x000fe40000000000 */
[----:B--2---:R-:W-:-:S04]  /*01f0*/  IMAD.WIDE R12, R13, 0x4, R10 ;  /* 0x000000040d0c7825 */ /* 0x004fc800078e020a */
[----:B------:R-:W-:Y:S01]  /*0200*/  IMAD.WIDE R16, R17, 0x4, R10 ;  /* 0x0000000411107825 */ /* 0x000fe200078e020a */
[----:B------:R-:W2:Y:S03]  /*0210*/  @P2 LDG.E.EL.64 R2, desc[UR4][R12.64] ;  /* 0x000000040c022981 */ /* 0x000ea6000c2e1b00 */
[----:B------:R-:W-:Y:S01]  /*0220*/  VIADD R21, R14, 0x1d0 ;  /* 0x000001d00e157836 */ /* 0x000fe20000000000 */
[----:B------:R1:W3:Y:S01]  /*0230*/  @P2 LDG.E.EL.64 R4, desc[UR4][R16.64] ;  /* 0x0000000410042981 */ /* 0x0002e2000c2e1b00 */
[----:B----4-:R-:W-:-:S04]  /*0240*/  IMAD.WIDE R8, R18, 0x4, R8 ;  /* 0x0000000412087825 */ /* 0x010fc800078e0208 */
[--C-:B------:R-:W-:Y:S02]  /*0250*/  IMAD.WIDE R20, R21, 0x4, R10.reuse ;  /* 0x0000000415147825 */ /* 0x100fe400078e020a */
[----:B------:R-:W4:Y:S02]  /*0260*/  LDG.E.EL.64 R8, desc[UR4][R8.64] ;  /* 0x0000000408087981 */ /* 0x000f24000c2e1b00 */
[----:B------:R-:W-:Y:S01]  /*0270*/  VIADD R23, R14, 0x1e0 ;  /* 0x000001e00e177836 */ /* 0x000fe20000000000 */
[----:B-1----:R-:W1:Y:S01]  /*0280*/  LDC.64 R16, c[0x0][0x228] ;  /* 0x00008a00ff107b82 */ /* 0x002e620000000a00 */
[----:B------:R5:W4:Y:S02]  /*0290*/  @P2 LDG.E.EL.64 R6, desc[UR4][R20.64] ;  /* 0x0000000414062981 */ /* 0x000b24000c2e1b00 */
[----:B------:R-:W-:Y:S01]  /*02a0*/  IMAD.WIDE R22, R23, 0x4, R10 ;  /* 0x0000000417167825 */ /* 0x000fe200078e020a */
[----:B------:R-:W-:-:S06]  /*02b0*/  CS2R R10, SRZ ;  /* 0x00000000000a7805 */ /* 0x000fcc000001ff00 */
[----:B------:R5:W4:Y:S01]  /*02c0*/  @P2 LDG.E.EL.64 R10, desc[UR4][R22.64] ;  /* 0x00000004160a2981 */ /* 0x000b22000c2e1b00 */
[----:B------:R-:W-:Y:S01]  /*02d0*/  ISETP.GE.AND P0, PT, R18, 0x30, PT ;  /* 0x000000301200780c */ /* 0x000fe20003f06270 */
[----:B0----5:R-:W0:Y:S01]  /*02e0*/  LDC.64 R20, c[0x0][0x240] ;  /* 0x00009000ff147b82 */ /* 0x021e220000000a00 */
[----:B------:R-:W-:Y:S01]  /*02f0*/  IMAD R15, R15, 0x30, R18 ;  /* 0x000000300f0f7824 */ /* 0x000fe200078e0212 */
[----:B------:R-:W-:-:S06]  /*0300*/  CS2R R12, SRZ ;  /* 0x00000000000c7805 */ /* 0x000fcc000001ff00 */
[----:B------:R-:W5:Y:S01]  /*0310*/  LDC.64 R22, c[0x0][0x238] ;  /* 0x00008e00ff167b82 */ /* 0x000f620000000a00 */
[----:B------:R-:W-:Y:S01]  /*0320*/  IMAD.WIDE R24, R15, 0x4, R24 ;  /* 0x000000040f187825 */ /* 0x000fe200078e0218 */
[----:B------:R-:W-:-:S03]  /*0330*/  CS2R R14, SRZ ;  /* 0x00000000000e7805 */ /* 0x000fc6000001ff00 */
[----:B------:R-:W-:-:S03]  /*0340*/  IMAD.WIDE R26, R18, 0x4, R26 ;  /* 0x00000004121a7825 */ /* 0x000fc600078e021a */
[----:B------:R-:W4:Y:S01]  /*0350*/  @!P0 LDG.E.EL.64 R14, desc[UR4][R24.64] ;  /* 0x00000004180e8981 */ /* 0x000f22000c2e1b00 */
[----:B-1----:R-:W-:-:S03]  /*0360*/  IMAD.WIDE R16, R18, 0x4, R16 ;  /* 0x0000000412107825 */ /* 0x002fc600078e0210 */
[----:B------:R2:W4:Y:S04]  /*0370*/  @!P0 LDG.E.EL.64 R12, desc[UR4][R26.64] ;  /* 0x000000041a0c8981 */ /* 0x000528000c2e1b00 */
[----:B------:R-:W4:Y:S01]  /*0380*/  LDG.E.EL.64 R16, desc[UR4][R16.64] ;  /* 0x0000000410107981 */ /* 0x000f22000c2e1b00 */
[----:B0-----:R-:W-:-:S06]  /*0390*/  IMAD.WIDE R20, R18, 0x4, R20 ;  /* 0x0000000412147825 */ /* 0x001fcc00078e0214 */
[----:B------:R-:W4:Y:S01]  /*03a0*/  LDG.E.EL.64 R20, desc[UR4][R20.64] ;  /* 0x0000000414147981 */ /* 0x000f22000c2e1b00 */
[----:B-----5:R-:W-:-:S05]  /*03b0*/  IMAD.WIDE R22, R18, 0x4, R22 ;  /* 0x0000000412167825 */ /* 0x020fca00078e0216 */
[----:B------:R0:W5:Y:S01]  /*03c0*/  LDG.E.EL.64 R18, desc[UR4][R22.64] ;  /* 0x0000000416127981 */ /* 0x000162000c2e1b00 */
[----:B--2---:R-:W-:Y:S02]  /*03d0*/  SEL R26, R3, RZ, P2 ;  /* 0x000000ff031a7207 */ /* 0x004fe40001000000 */
[----:B---3--:R-:W-:-:S04]  /*03e0*/  SEL R5, R5, RZ, P2 ;  /* 0x000000ff05057207 */ /* 0x008fc80001000000 */
[----:B------:R-:W-:Y:S01]  /*03f0*/  FSETP.GT.AND P3, PT, R5, R26, PT ;  /* 0x0000001a0500720b */ /* 0x000fe20003f64000 */
[----:B----4-:R-:W-:Y:S01]  /*0400*/  FADD R3, R8, 0.0010000000474974513054 ;  /* 0x3a83126f08037421 */ /* 0x010fe20000000000 */
[----:B------:R-:W-:Y:S01]  /*0410*/  SEL R8, R7, RZ, P2 ;  /* 0x000000ff07087207 */ /* 0x000fe20001000000 */
[----:B------:R-:W-:Y:S01]  /*0420*/  FADD R9, R9, 0.0010000000474974513054 ;  /* 0x3a83126f09097421 */ /* 0x000fe20000000000 */
[----:B------:R-:W-:Y:S02]  /*0430*/  FSETP.NAN.AND P4, PT, R5, R5, PT ;  /* 0x000000050500720b */ /* 0x000fe40003f88000 */
[----:B------:R-:W-:-:S07]  /*0440*/  FSETP.NAN.AND P1, PT, R8, R8, PT ;  /* 0x000000080800720b */ /* 0x000fce0003f28000 */
[----:B------:R-:W-:Y:S02]  /*0450*/  @!P3 FSEL R5, R5, R26, P4 ;  /* 0x0000001a0505b208 */ /* 0x000fe40002000000 */
[----:B------:R-:W-:Y:S01]  /*0460*/  SEL R11, R11, RZ, P2 ;  /* 0x000000ff0b0b7207 */ /* 0x000fe20001000000 */
[----:B------:R-:W1:Y:S01]  /*0470*/  MUFU.SQRT R9, R9 ;  /* 0x0000000900097308 */ /* 0x000e620000002000 */
[----:B------:R-:W-:Y:S02]  /*0480*/  SEL R7, R2, RZ, P2 ;  /* 0x000000ff02077207 */ /* 0x000fe40001000000 */
[----:B------:R-:W-:Y:S02]  /*0490*/  SEL R4, R4, RZ, P2 ;  /* 0x000000ff04047207 */ /* 0x000fe40001000000 */
[----:B------:R-:W-:Y:S02]  /*04a0*/  FSETP.NAN.AND P4, PT, R11, R11, PT ;  /* 0x0000000b0b00720b */ /* 0x000fe40003f88000 */
[----:B------:R-:W-:Y:S01]  /*04b0*/  FSETP.GEU.AND P5, PT, R5, R8, PT ;  /* 0x000000080500720b */ /* 0x000fe20003fae000 */
[----:B------:R2:W3:Y:S01]  /*04c0*/  MUFU.SQRT R2, R3 ;  /* 0x0000000300027308 */ /* 0x0004e20000002000 */
[----:B------:R-:W-:-:S02]  /*04d0*/  FSETP.GT.AND P3, PT, R4, R7, PT ;  /* 0x000000070400720b */ /* 0x000fc40003f64000 */
[----:B------:R-:W-:-:S04]  /*04e0*/  @!P1 FSEL R8, R8, R5, !P5 ;  /* 0x0000000508089208 */ /* 0x000fc80006800000 */
[----:B------:R-:W-:Y:S02]  /*04f0*/  FSETP.GEU.AND P5, PT, R8, R11, PT ;  /* 0x0000000b0800720b */ /* 0x000fe40003fae000 */
[----:B------:R-:W-:Y:S02]  /*0500*/  FSETP.NAN.AND P6, PT, R4, R4, PT ;  /* 0x000000040400720b */ /* 0x000fe40003fc8000 */
[----:B--2---:R-:W-:Y:S02]  /*0510*/  SEL R3, R6, RZ, P2 ;  /* 0x000000ff06037207 */ /* 0x004fe40001000000 */
[----:B------:R-:W-:Y:S02]  /*0520*/  @!P4 FSEL R11, R11, R8, !P5 ;  /* 0x000000080b0bc208 */ /* 0x000fe40006800000 */
[----:B-1----:R-:W-:Y:S02]  /*0530*/  FSETP.GT.AND P5, PT, R9, 8.50705917302346158658e+37, PT ;  /* 0x7e8000000900780b */ /* 0x002fe40003fa4000 */
[----:B---3--:R-:W-:-:S02]  /*0540*/  FSETP.GT.AND P1, PT, R2, 8.50705917302346158658e+37, PT ;  /* 0x7e8000000200780b */ /* 0x008fc40003f24000 */
[----:B------:R-:W-:Y:S02]  /*0550*/  @!P3 FSEL R4, R4, R7, P6 ;  /* 0x000000070404b208 */ /* 0x000fe40003000000 */
[-C--:B------:R-:W-:Y:S02]  /*0560*/  FSETP.NAN.AND P6, PT, R3, R3.reuse, PT ;  /* 0x000000030300720b */ /* 0x080fe40003fc8000 */
[C---:B------:R-:W-:Y:S02]  /*0570*/  FSETP.GEU.AND P4, PT, R9.reuse, 1.175494350822287508e-38, PT ;  /* 0x008000000900780b */ /* 0x040fe40003f8e000 */
[----:B------:R-:W-:Y:S02]  /*0580*/  FSETP.GEU.AND P3, PT, R2, 1.175494350822287508e-38, PT ;  /* 0x008000000200780b */ /* 0x000fe40003f6e000 */
[----:B------:R-:W-:Y:S01]  /*0590*/  SEL R10, R10, RZ, P2 ;  /* 0x000000ff0a0a7207 */ /* 0x000fe20001000000 */
[----:B------:R-:W-:Y:S01]  /*05a0*/  @P5 FMUL R9, R9, 0.25 ;  /* 0x3e80000009095820 */ /* 0x000fe20000400000 */
[----:B------:R-:W-:Y:S01]  /*05b0*/  FSETP.GEU.AND P2, PT, R4, R3, PT ;  /* 0x000000030400720b */ /* 0x000fe20003f4e000 */
[----:B------:R-:W-:-:S04]  /*05c0*/  @P1 FMUL R2, R2, 0.25 ;  /* 0x3e80000002021820 */ /* 0x000fc80000400000 */
[----:B------:R-:W-:Y:S02]  /*05d0*/  @!P6 FSEL R3, R3, R4, !P2 ;  /* 0x000000040303e208 */ /* 0x000fe40005000000 */
[-C--:B------:R-:W-:Y:S01]  /*05e0*/  FSETP.NAN.AND P2, PT, R10, R10.reuse, PT ;  /* 0x0000000a0a00720b */ /* 0x080fe20003f48000 */
[----:B------:R-:W-:Y:S01]  /*05f0*/  @!P4 FMUL R9, R9, 16777216 ;  /* 0x4b8000000909c820 */ /* 0x000fe20000400000 */
[----:B------:R-:W-:Y:S01]  /*0600*/  @!P3 FMUL R2, R2, 16777216 ;  /* 0x4b8000000202b820 */ /* 0x000fe20000400000 */
[----:B------:R-:W-:Y:S01]  /*0610*/  IMAD.MOV.U32 R8, RZ, RZ, 0x3e800000 ;  /* 0x3e800000ff087424 */ /* 0x000fe200078e00ff */
[----:B0-----:R-:W-:Y:S01]  /*0620*/  SEL R23, R12, RZ, !P0 ;  /* 0x000000ff0c177207 */ /* 0x001fe20004000000 */
[----:B------:R-:W0:Y:S01]  /*0630*/  LDC.64 R4, c[0x0][0x248] ;  /* 0x00009200ff047b82 */ /* 0x000e220000000a00 */
[----:B------:R1:W2:Y:S01]  /*0640*/  MUFU.RCP R6, R2 ;  /* 0x0000000200067308 */ /* 0x0002a20000001000 */
[----:B------:R-:W-:Y:S02]  /*0650*/  FSETP.GEU.AND P6, PT, R3, R10, PT ;  /* 0x0000000a0300720b */ /* 0x000fe40003fce000 */
[----:B------:R-:W-:-:S05]  /*0660*/  SEL R14, R14, RZ, !P0 ;  /* 0x000000ff0e0e7207 */ /* 0x000fca0004000000 */
[----:B------:R-:W3:Y:S01]  /*0670*/  MUFU.RCP R9, R9 ;  /* 0x0000000900097308 */ /* 0x000ee20000001000 */
[C---:B------:R-:W-:Y:S02]  /*0680*/  FSEL R7, R8.reuse, 1, P1 ;  /* 0x3f80000008077808 */ /* 0x040fe40000800000 */
[----:B------:R-:W-:Y:S02]  /*0690*/  SEL R12, R13, RZ, !P0 ;  /* 0x000000ff0d0c7207 */ /* 0x000fe40004000000 */
[----:B------:R-:W-:Y:S02]  /*06a0*/  SEL R15, R15, RZ, !P0 ;  /* 0x000000ff0f0f7207 */ /* 0x000fe40004000000 */
[----:B------:R-:W-:Y:S02]  /*06b0*/  FSEL R8, R8, 1, P5 ;  /* 0x3f80000008087808 */ /* 0x000fe40002800000 */
[----:B------:R-:W-:Y:S02]  /*06c0*/  @!P2 FSEL R10, R10, R3, !P6 ;  /* 0x000000030a0aa208 */ /* 0x000fe40007000000 */
[----:B-1----:R-:W1:Y:S01]  /*06d0*/  LDC.64 R2, c[0x0][0x250] ;  /* 0x00009400ff027b82 */ /* 0x002e620000000a00 */
[----:B------:R-:W-:Y:S01]  /*06e0*/  @!P3 FMUL R7, R7, 16777216 ;  /* 0x4b8000000707b820 */ /* 0x000fe20000400000 */
[----:B------:R-:W-:Y:S01]  /*06f0*/  @!P0 FADD R10, R14, R23 ;  /* 0x000000170e0a8221 */ /* 0x000fe20000000000 */
[----:B------:R-:W-:Y:S01]  /*0700*/  @!P4 FMUL R8, R8, 16777216 ;  /* 0x4b8000000808c820 */ /* 0x000fe20000400000 */
[----:B------:R-:W-:Y:S01]  /*0710*/  @!P0 FADD R11, R15, R12 ;  /* 0x0000000c0f0b8221 */ /* 0x000fe20000000000 */
[----:B--2---:R-:W-:Y:S01]  /*0720*/  FMUL R7, R6, R7 ;  /* 0x0000000706077220 */ /* 0x004fe20000400000 */
[----:B------:R-:W-:Y:S01]  /*0730*/  FADD R16, -R16, R10 ;  /* 0x0000000a10107221 */ /* 0x000fe20000000100 */
[----:B---3--:R-:W-:Y:S01]  /*0740*/  FMUL R8, R9, R8 ;  /* 0x0000000809087220 */ /* 0x008fe20000400000 */
[----:B------:R-:W-:-:S02]  /*0750*/  FADD R17, -R17, R11 ;  /* 0x0000000b11117221 */ /* 0x000fc40000000100 */
[----:B------:R-:W-:Y:S02]  /*0760*/  FMUL R7, R16, R7 ;  /* 0x0000000710077220 */ /* 0x000fe40000400000 */
[----:B------:R-:W-:Y:S02]  /*0770*/  FMUL R8, R17, R8 ;  /* 0x0000000811087220 */ /* 0x000fe40000400000 */
[----:B-----5:R-:W-:Y:S02]  /*0780*/  FFMA R7, R18, R7, R20 ;  /* 0x0000000712077223 */ /* 0x020fe40000000014 */
[----:B------:R-:W-:-:S03]  /*0790*/  FFMA R8, R19, R8, R21 ;  /* 0x0000000813087223 */ /* 0x000fc60000000015 */
[C---:B------:R-:W-:Y:S02]  /*07a0*/  FSETP.GEU.AND P0, PT, R7.reuse, RZ, PT ;  /* 0x000000ff0700720b */ /* 0x040fe40003f0e000 */
[----:B------:R-:W-:Y:S01]  /*07b0*/  FSETP.GEU.AND P1, PT, R8, RZ, PT ;  /* 0x000000ff0800720b */ /* 0x000fe20003f2e000 */
[----:B0-----:R-:W-:Y:S01]  /*07c0*/  IMAD.WIDE R4, R0, 0x4, R4 ;  /* 0x0000000400047825 */ /* 0x001fe200078e0204 */
[----:B------:R-:W-:Y:S02]  /*07d0*/  FSEL R6, R7, RZ, P0 ;  /* 0x000000ff07067208 */ /* 0x000fe40000000000 */
[----:B------:R-:W-:Y:S01]  /*07e0*/  FSEL R7, R8, RZ, P1 ;  /* 0x000000ff08077208 */ /* 0x000fe20000800000 */
[----:B-1----:R-:W-:Y:S01]  /*07f0*/  IMAD.WIDE R2, R0, 0x4, R2 ;  /* 0x0000000400027825 */ /* 0x002fe200078e0202 */
[----:B------:R-:W-:Y:S04]  /*0800*/  STG.E.64 desc[UR4][R4.64], R10 ;  /* 0x0000000a04007986 */ /* 0x000fe8000c101b04 */
[----:B------:R-:W-:Y:S01]  /*0810*/  STG.E.64 desc[UR4][R2.64], R6 ;  /* 0x0000000602007986 */ /* 0x000fe2000c101b04 */
[----:B------:R-:W-:Y:S05]  /*0820*/  EXIT ;  /* 0x000000000000794d */ /* 0x000fea0003800000 */
.L_x_0:
[----:B------:R-:W-:-:S00]  /*0830*/  BRA `(.L_x_0) ;  /* 0xfffffffc00fc7947 */ /* 0x000fc0000383ffff */
[----:B------:R-:W-:-:S00]  /*0840*/  NOP ;  /* 0x0000000000007918 */ /* 0x000fc00000000000 */
        /* <DEDUP_REMOVED lines=11> */
.L_x_1:


//--------------------- .nv.global.init           --------------------------
	.section	.nv.global.init,"aw",@progbits
.nv.global.init:
	.type		_$_str,@object
	.size		_$_str,(_$_str_$_2 - _$_str)
_$_str:
        /*0000*/ 	.byte	0x5f, 0x5f, 0x43, 0x55, 0x44, 0x41, 0x5f, 0x46, 0x54, 0x5a, 0x00
	.type		_$_str_$_2,@object
	.size		_$_str_$_2,(.L_1 - _$_str_$_2)
_$_str_$_2:
        /*000b*/ 	.byte	0x5f, 0x5f, 0x43, 0x55, 0x44, 0x41, 0x5f, 0x50, 0x52, 0x45, 0x43, 0x5f, 0x53, 0x51, 0x52, 0x54
        /*001b*/ 	.byte	0x00
.L_1:


//--------------------- .nv.constant0.triton_poi_fused__native_batch_norm_legit_no_training_cat_relu_12 --------------------------
	.section	.nv.constant0.triton_poi_fused__native_batch_norm_legit_no_training_cat_relu_12,"a",@progbits
	.sectionflags	@""
	.align	4
.nv.constant0.triton_poi_fused__native_batch_norm_legit_no_training_cat_relu_12:
	.zero		604
